//
// Generated by NVIDIA NVVM Compiler
//
// Compiler Build ID: CL-36424714
// Cuda compilation tools, release 13.0, V13.0.88
// Based on NVVM 20.0.0
//

.version 9.0
.target sm_100
.address_size 64

	// .globl	_Z12cosineKernelPKdS0_PdS1_S1_i
.extern .shared .align 16 .b8 cache[];

.visible .entry _Z12cosineKernelPKdS0_PdS1_S1_i(
	.param .u64 .ptr .align 1 _Z12cosineKernelPKdS0_PdS1_S1_i_param_0,
	.param .u64 .ptr .align 1 _Z12cosineKernelPKdS0_PdS1_S1_i_param_1,
	.param .u64 .ptr .align 1 _Z12cosineKernelPKdS0_PdS1_S1_i_param_2,
	.param .u64 .ptr .align 1 _Z12cosineKernelPKdS0_PdS1_S1_i_param_3,
	.param .u64 .ptr .align 1 _Z12cosineKernelPKdS0_PdS1_S1_i_param_4,
	.param .u32 _Z12cosineKernelPKdS0_PdS1_S1_i_param_5
)
{
	.reg .pred 	%p<7>;
	.reg .b32 	%r<28>;
	.reg .b64 	%rd<18>;
	.reg .b64 	%fd<32>;

	ld.param.u64 	%rd3, [_Z12cosineKernelPKdS0_PdS1_S1_i_param_0];
	ld.param.u64 	%rd4, [_Z12cosineKernelPKdS0_PdS1_S1_i_param_1];
	ld.param.u64 	%rd5, [_Z12cosineKernelPKdS0_PdS1_S1_i_param_2];
	ld.param.u64 	%rd6, [_Z12cosineKernelPKdS0_PdS1_S1_i_param_3];
	ld.param.u64 	%rd7, [_Z12cosineKernelPKdS0_PdS1_S1_i_param_4];
	ld.param.u32 	%r15, [_Z12cosineKernelPKdS0_PdS1_S1_i_param_5];
	mov.u32 	%r27, %ntid.x;
	shl.b32 	%r2, %r27, 4;
	mov.u32 	%r3, %tid.x;
	mov.u32 	%r4, %ctaid.x;
	mad.lo.s32 	%r26, %r4, %r27, %r3;
	setp.ge.s32 	%p1, %r26, %r15;
	mov.f64 	%fd29, 0d0000000000000000;
	mov.f64 	%fd30, %fd29;
	mov.f64 	%fd31, %fd29;
	@%p1 bra 	$L__BB0_3;
	mov.u32 	%r16, %nctaid.x;
	mul.lo.s32 	%r6, %r27, %r16;
	cvta.to.global.u64 	%rd1, %rd3;
	cvta.to.global.u64 	%rd2, %rd4;
	mov.f64 	%fd31, 0d0000000000000000;
	mov.f64 	%fd30, %fd31;
	mov.f64 	%fd29, %fd31;
$L__BB0_2:
	mul.wide.s32 	%rd8, %r26, 8;
	add.s64 	%rd9, %rd1, %rd8;
	ld.global.f64 	%fd12, [%rd9];
	add.s64 	%rd10, %rd2, %rd8;
	ld.global.f64 	%fd13, [%rd10];
	fma.rn.f64 	%fd29, %fd12, %fd13, %fd29;
	fma.rn.f64 	%fd30, %fd12, %fd12, %fd30;
	fma.rn.f64 	%fd31, %fd13, %fd13, %fd31;
	add.s32 	%r26, %r26, %r6;
	setp.lt.s32 	%p2, %r26, %r15;
	@%p2 bra 	$L__BB0_2;
$L__BB0_3:
	shl.b32 	%r17, %r27, 3;
	mov.u32 	%r18, cache;
	add.s32 	%r9, %r18, %r17;
	shl.b32 	%r19, %r3, 3;
	add.s32 	%r10, %r18, %r19;
	st.shared.f64 	[%r10], %fd29;
	add.s32 	%r11, %r9, %r19;
	st.shared.f64 	[%r11], %fd30;
	add.s32 	%r12, %r10, %r2;
	st.shared.f64 	[%r12], %fd31;
	bar.sync 	0;
	setp.lt.u32 	%p3, %r27, 2;
	@%p3 bra 	$L__BB0_7;
$L__BB0_4:
	shr.u32 	%r14, %r27, 1;
	setp.ge.u32 	%p4, %r3, %r14;
	@%p4 bra 	$L__BB0_6;
	shl.b32 	%r20, %r14, 3;
	add.s32 	%r21, %r10, %r20;
	ld.shared.f64 	%fd14, [%r21];
	ld.shared.f64 	%fd15, [%r10];
	add.f64 	%fd16, %fd14, %fd15;
	st.shared.f64 	[%r10], %fd16;
	add.s32 	%r22, %r11, %r20;
	ld.shared.f64 	%fd17, [%r22];
	ld.shared.f64 	%fd18, [%r11];
	add.f64 	%fd19, %fd17, %fd18;
	st.shared.f64 	[%r11], %fd19;
	add.s32 	%r23, %r21, %r2;
	ld.shared.f64 	%fd20, [%r23];
	ld.shared.f64 	%fd21, [%r12];
	add.f64 	%fd22, %fd20, %fd21;
	st.shared.f64 	[%r12], %fd22;
$L__BB0_6:
	bar.sync 	0;
	setp.gt.u32 	%p5, %r27, 3;
	mov.u32 	%r27, %r14;
	@%p5 bra 	$L__BB0_4;
$L__BB0_7:
	setp.ne.s32 	%p6, %r3, 0;
	@%p6 bra 	$L__BB0_9;
	ld.shared.f64 	%fd23, [cache];
	cvta.to.global.u64 	%rd11, %rd5;
	mul.wide.u32 	%rd12, %r4, 8;
	add.s64 	%rd13, %rd11, %rd12;
	st.global.f64 	[%rd13], %fd23;
	ld.shared.f64 	%fd24, [%r9];
	cvta.to.global.u64 	%rd14, %rd6;
	add.s64 	%rd15, %rd14, %rd12;
	st.global.f64 	[%rd15], %fd24;
	add.s32 	%r25, %r9, %r17;
	ld.shared.f64 	%fd25, [%r25];
	cvta.to.global.u64 	%rd16, %rd7;
	add.s64 	%rd17, %rd16, %rd12;
	st.global.f64 	[%rd17], %fd25;
$L__BB0_9:
	ret;

}


// ===== COMPILED SASS (sm_100) =====

	.target	sm_100

	.elftype	@"ET_EXEC"


//--------------------- .note.nv.tkinfo           --------------------------
	.section	.note.nv.tkinfo,"",@"SHT_NOTE"
	.sectionflags	@"SHF_NOTE_NV_TKINFO"
	.tkinfo
        /*0018*/ 	.word	0x00000002
        /*0030*/ 	.string	""
        /*0030*/ 	.string	"ptxas"
        /*0030*/ 	.string	"Cuda compilation tools, release 13.0, V13.0.88"
        /*0030*/ 	.string	"Build cuda_13.0.r13.0/compiler.36424714_0"
        /*0030*/ 	.string	"-arch sm_100 -m 64 "



//--------------------- .note.nv.cuinfo           --------------------------
	.section	.note.nv.cuinfo,"",@"SHT_NOTE"
	.sectionflags	@"SHF_NOTE_NV_CUINFO"
        /*0018*/ 	.short	0x0002
        /*001a*/ 	.short	0x0064
        /*001c*/ 	.short	0x0082
	.zero		2


//--------------------- .nv.info                  --------------------------
	.section	.nv.info,"",@"SHT_CUDA_INFO"
	.align	4


	//----- nvinfo : EIATTR_REGCOUNT
	.align		4
        /*0000*/ 	.byte	0x04, 0x2f
        /*0002*/ 	.short	(.L_1 - .L_0)
	.align		4
.L_0:
        /*0004*/ 	.word	index@(_Z12cosineKernelPKdS0_PdS1_S1_i)
        /*0008*/ 	.word	0x0000001a


	//----- nvinfo : EIATTR_FRAME_SIZE
	.align		4
.L_1:
        /*000c*/ 	.byte	0x04, 0x11
        /*000e*/ 	.short	(.L_3 - .L_2)
	.align		4
.L_2:
        /*0010*/ 	.word	index@(_Z12cosineKernelPKdS0_PdS1_S1_i)
        /*0014*/ 	.word	0x00000000


	//----- nvinfo : EIATTR_MIN_STACK_SIZE
	.align		4
.L_3:
        /*0018*/ 	.byte	0x04, 0x12
        /*001a*/ 	.short	(.L_5 - .L_4)
	.align		4
.L_4:
        /*001c*/ 	.word	index@(_Z12cosineKernelPKdS0_PdS1_S1_i)
        /*0020*/ 	.word	0x00000000
.L_5:


//--------------------- .nv.compat                --------------------------
	.section	.nv.compat,"",@"SHT_CUDA_COMPAT_INFO"
	.align	4
        /*0000*/ 	.byte	0x02, 0x09, 0x00, 0x00, 0x02, 0x02, 0x01, 0x00, 0x02, 0x05, 0x05, 0x00, 0x03, 0x07, 0x01, 0x01
        /*0010*/ 	.byte	0x02, 0x03, 0x00, 0x00, 0x02, 0x06, 0x01, 0x00, 0x04, 0x0b, 0x08, 0x00, 0x01, 0x00, 0x00, 0x00
        /*0020*/ 	.byte	0x00, 0x00, 0x00, 0x00


//--------------------- .nv.info._Z12cosineKernelPKdS0_PdS1_S1_i --------------------------
	.section	.nv.info._Z12cosineKernelPKdS0_PdS1_S1_i,"",@"SHT_CUDA_INFO"
	.sectionflags	@""
	.align	4


	//----- nvinfo : EIATTR_CUDA_API_VERSION
	.align		4
        /*0000*/ 	.byte	0x04, 0x37
        /*0002*/ 	.short	(.L_7 - .L_6)
.L_6:
        /*0004*/ 	.word	0x00000082


	//----- nvinfo : EIATTR_KPARAM_INFO
	.align		4
.L_7:
        /*0008*/ 	.byte	0x04, 0x17
        /*000a*/ 	.short	(.L_9 - .L_8)
.L_8:
        /*000c*/ 	.word	0x00000000
        /*0010*/ 	.short	0x0005
        /*0012*/ 	.short	0x0028
        /*0014*/ 	.byte	0x00, 0xf0, 0x11, 0x00


	//----- nvinfo : EIATTR_KPARAM_INFO
	.align		4
.L_9:
        /*0018*/ 	.byte	0x04, 0x17
        /*001a*/ 	.short	(.L_11 - .L_10)
.L_10:
        /*001c*/ 	.word	0x00000000
        /*0020*/ 	.short	0x0004
        /*0022*/ 	.short	0x0020
        /*0024*/ 	.byte	0x00, 0xf5, 0x21, 0x00


	//----- nvinfo : EIATTR_KPARAM_INFO
	.align		4
.L_11:
        /*0028*/ 	.byte	0x04, 0x17
        /*002a*/ 	.short	(.L_13 - .L_12)
.L_12:
        /*002c*/ 	.word	0x00000000
        /*0030*/ 	.short	0x0003
        /*0032*/ 	.short	0x0018
        /*0034*/ 	.byte	0x00, 0xf5, 0x21, 0x00


	//----- nvinfo : EIATTR_KPARAM_INFO
	.align		4
.L_13:
        /*0038*/ 	.byte	0x04, 0x17
        /*003a*/ 	.short	(.L_15 - .L_14)
.L_14:
        /*003c*/ 	.word	0x00000000
        /*0040*/ 	.short	0x0002
        /*0042*/ 	.short	0x0010
        /*0044*/ 	.byte	0x00, 0xf5, 0x21, 0x00


	//----- nvinfo : EIATTR_KPARAM_INFO
	.align		4
.L_15:
        /*0048*/ 	.byte	0x04, 0x17
        /*004a*/ 	.short	(.L_17 - .L_16)
.L_16:
        /*004c*/ 	.word	0x00000000
        /*0050*/ 	.short	0x0001
        /*0052*/ 	.short	0x0008
        /*0054*/ 	.byte	0x00, 0xf5, 0x21, 0x00


	//----- nvinfo : EIATTR_KPARAM_INFO
	.align		4
.L_17:
        /*0058*/ 	.byte	0x04, 0x17
        /*005a*/ 	.short	(.L_19 - .L_18)
.L_18:
        /*005c*/ 	.word	0x00000000
        /*0060*/ 	.short	0x0000
        /*0062*/ 	.short	0x0000
        /*0064*/ 	.byte	0x00, 0xf5, 0x21, 0x00


	//----- nvinfo : EIATTR_SPARSE_MMA_MASK
	.align		4
.L_19:
        /*0068*/ 	.byte	0x03, 0x50
        /*006a*/ 	.short	0x0000


	//----- nvinfo : EIATTR_MAXREG_COUNT
	.align		4
        /*006c*/ 	.byte	0x03, 0x1b
        /*006e*/ 	.short	0x00ff


	//----- nvinfo : EIATTR_NUM_BARRIERS
	.align		4
        /*0070*/ 	.byte	0x02, 0x4c
        /*0072*/ 	.byte	0x01
	.zero		1


	//----- nvinfo : EIATTR_MERCURY_ISA_VERSION
	.align		4
        /*0074*/ 	.byte	0x03, 0x5f
        /*0076*/ 	.short	0x0101


	//----- nvinfo : EIATTR_VRC_CTA_INIT_COUNT
	.align		4
        /*0078*/ 	.byte	0x02, 0x4a
	.zero		1
	.zero		1


	//----- nvinfo : EIATTR_EXIT_INSTR_OFFSETS
	.align		4
        /*007c*/ 	.byte	0x04, 0x1c
        /*007e*/ 	.short	(.L_21 - .L_20)


	//   ....[0]....
.L_20:
        /*0080*/ 	.word	0x00000470


	//   ....[1]....
        /*0084*/ 	.word	0x00000580


	//----- nvinfo : EIATTR_CRS_STACK_SIZE
	.align		4
.L_21:
        /*0088*/ 	.byte	0x04, 0x1e
        /*008a*/ 	.short	(.L_23 - .L_22)
.L_22:
        /*008c*/ 	.word	0x00000000


	//----- nvinfo : EIATTR_CBANK_PARAM_SIZE
	.align		4
.L_23:
        /*0090*/ 	.byte	0x03, 0x19
        /*0092*/ 	.short	0x002c


	//----- nvinfo : EIATTR_PARAM_CBANK
	.align		4
        /*0094*/ 	.byte	0x04, 0x0a
        /*0096*/ 	.short	(.L_25 - .L_24)
	.align		4
.L_24:
        /*0098*/ 	.word	index@(.nv.constant0._Z12cosineKernelPKdS0_PdS1_S1_i)
        /*009c*/ 	.short	0x0380
        /*009e*/ 	.short	0x002c


	//----- nvinfo : EIATTR_SW_WAR
	.align		4
.L_25:
        /*00a0*/ 	.byte	0x04, 0x36
        /*00a2*/ 	.short	(.L_27 - .L_26)
.L_26:
        /*00a4*/ 	.word	0x00000008
.L_27:


//--------------------- .nv.callgraph             --------------------------
	.section	.nv.callgraph,"",@"SHT_CUDA_CALLGRAPH"
	.align	4
	.sectionentsize	8
	.align		4
        /*0000*/ 	.word	0x00000000
	.align		4
        /*0004*/ 	.word	0xffffffff
	.align		4
        /*0008*/ 	.word	0x00000000
	.align		4
        /*000c*/ 	.word	0xfffffffe
	.align		4
        /*0010*/ 	.word	0x00000000
	.align		4
        /*0014*/ 	.word	0xfffffffd
	.align		4
        /*0018*/ 	.word	0x00000000
	.align		4
        /*001c*/ 	.word	0xfffffffc


//--------------------- .text._Z12cosineKernelPKdS0_PdS1_S1_i --------------------------
	.section	.text._Z12cosineKernelPKdS0_PdS1_S1_i,"ax",@progbits
	.align	128
        .global         _Z12cosineKernelPKdS0_PdS1_S1_i
        .type           _Z12cosineKernelPKdS0_PdS1_S1_i,@function
        .size           _Z12cosineKernelPKdS0_PdS1_S1_i,(.L_x_8 - _Z12cosineKernelPKdS0_PdS1_S1_i)
        .other          _Z12cosineKernelPKdS0_PdS1_S1_i,@"STO_CUDA_ENTRY STV_DEFAULT"
_Z12cosineKernelPKdS0_PdS1_S1_i:
.text._Z12cosineKernelPKdS0_PdS1_S1_i:
[----:B------:R-:W-:Y:S01]  /*0000*/  LDC R1, c[0x0][0x37c] ;  /* 0x0000df00ff017b82 */ /* 0x000fe20000000800 */
[----:B------:R-:W0:Y:S07]  /*0010*/  S2R R0, SR_TID.X ;  /* 0x0000000000007919 */ /* 0x000e2e0000002100 */
[----:B------:R-:W1:Y:S01]  /*0020*/  LDC R12, c[0x0][0x360] ;  /* 0x0000d800ff0c7b82 */ /* 0x000e620000000800 */
[----:B------:R-:W2:Y:S01]  /*0030*/  LDCU UR5, c[0x0][0x3a8] ;  /* 0x00007500ff0577ac */ /* 0x000ea20008000800 */
[----:B------:R-:W-:Y:S01]  /*0040*/  MOV R2, 0x400 ;  /* 0x0000040000027802 */ /* 0x000fe20000000f00 */
[----:B------:R-:W0:Y:S01]  /*0050*/  S2R R13, SR_CTAID.X ;  /* 0x00000000000d7919 */ /* 0x000e220000002500 */
[----:B------:R-:W-:Y:S01]  /*0060*/  BSSY.RECONVERGENT B0, `(.L_x_0) ;  /* 0x000001e000007945 */ /* 0x000fe20003800200 */
[----:B------:R-:W3:Y:S01]  /*0070*/  LDCU.64 UR6, c[0x0][0x358] ;  /* 0x00006b00ff0677ac */ /* 0x000ee20008000a00 */
[----:B------:R-:W-:Y:S01]  /*0080*/  CS2R R6, SRZ ;  /* 0x0000000000067805 */ /* 0x000fe2000001ff00 */
[----:B------:R-:W4:Y:S01]  /*0090*/  S2R R17, SR_CgaCtaId ;  /* 0x0000000000117919 */ /* 0x000f220000008800 */
[----:B------:R-:W-:Y:S01]  /*00a0*/  CS2R R4, SRZ ;  /* 0x0000000000047805 */ /* 0x000fe2000001ff00 */
[----:B-1----:R-:W-:-:S02]  /*00b0*/  IMAD.MOV.U32 R14, RZ, RZ, R12 ;  /* 0x000000ffff0e7224 */ /* 0x002fc400078e000c */
[----:B0-----:R-:W-:Y:S01]  /*00c0*/  IMAD R16, R12, R13, R0 ;  /* 0x0000000d0c107224 */ /* 0x001fe200078e0200 */
[----:B----4-:R-:W-:Y:S02]  /*00d0*/  LEA R17, R17, R2, 0x18 ;  /* 0x0000000211117211 */ /* 0x010fe400078ec0ff */
[----:B------:R-:W-:Y:S02]  /*00e0*/  CS2R R2, SRZ ;  /* 0x0000000000027805 */ /* 0x000fe4000001ff00 */
[----:B--2---:R-:W-:Y:S01]  /*00f0*/  ISETP.GE.AND P0, PT, R16, UR5, PT ;  /* 0x0000000510007c0c */ /* 0x004fe2000bf06270 */
[--C-:B------:R-:W-:Y:S02]  /*0100*/  IMAD R15, R14, 0x8, R17.reuse ;  /* 0x000000080e0f7824 */ /* 0x100fe400078e0211 */
[----:B------:R-:W-:-:S10]  /*0110*/  IMAD R17, R0, 0x8, R17 ;  /* 0x0000000800117824 */ /* 0x000fd400078e0211 */
[----:B---3--:R-:W-:Y:S05]  /*0120*/  @P0 BRA `(.L_x_1) ;  /* 0x0000000000440947 */ /* 0x008fea0003800000 */
[----:B------:R-:W0:Y:S01]  /*0130*/  LDC.64 R8, c[0x0][0x380] ;  /* 0x0000e000ff087b82 */ /* 0x000e220000000a00 */
[----:B------:R-:W1:Y:S01]  /*0140*/  LDCU UR4, c[0x0][0x370] ;  /* 0x00006e00ff0477ac */ /* 0x000e620008000800 */
[----:B------:R-:W-:Y:S02]  /*0150*/  CS2R R4, SRZ ;  /* 0x0000000000047805 */ /* 0x000fe4000001ff00 */
[----:B------:R-:W-:Y:S02]  /*0160*/  CS2R R2, SRZ ;  /* 0x0000000000027805 */ /* 0x000fe4000001ff00 */
[----:B------:R-:W-:Y:S02]  /*0170*/  CS2R R6, SRZ ;  /* 0x0000000000067805 */ /* 0x000fe4000001ff00 */
[----:B------:R-:W2:Y:S01]  /*0180*/  LDC.64 R10, c[0x0][0x388] ;  /* 0x0000e200ff0a7b82 */ /* 0x000ea20000000a00 */
[----:B-1----:R-:W-:-:S07]  /*0190*/  IMAD R23, R14, UR4, RZ ;  /* 0x000000040e177c24 */ /* 0x002fce000f8e02ff */
.L_x_2:
[----:B0-----:R-:W-:-:S04]  /*01a0*/  IMAD.WIDE R20, R16, 0x8, R8 ;  /* 0x0000000810147825 */ /* 0x001fc800078e0208 */
[----:B--2---:R-:W-:Y:S02]  /*01b0*/  IMAD.WIDE R18, R16, 0x8, R10 ;  /* 0x0000000810127825 */ /* 0x004fe400078e020a */
[----:B------:R-:W2:Y:S04]  /*01c0*/  LDG.E.64 R20, desc[UR6][R20.64] ;  /* 0x0000000614147981 */ /* 0x000ea8000c1e1b00 */
[----:B------:R-:W3:Y:S01]  /*01d0*/  LDG.E.64 R18, desc[UR6][R18.64] ;  /* 0x0000000612127981 */ /* 0x000ee2000c1e1b00 */
[----:B------:R-:W-:-:S05]  /*01e0*/  IMAD.IADD R16, R23, 0x1, R16 ;  /* 0x0000000117107824 */ /* 0x000fca00078e0210 */
[----:B------:R-:W-:Y:S01]  /*01f0*/  ISETP.GE.AND P0, PT, R16, UR5, PT ;  /* 0x0000000510007c0c */ /* 0x000fe2000bf06270 */
[C---:B--2---:R-:W-:Y:S02]  /*0200*/  DFMA R2, R20.reuse, R20, R2 ;  /* 0x000000141402722b */ /* 0x044fe40000000002 */
[-C--:B---3--:R-:W-:Y:S02]  /*0210*/  DFMA R6, R20, R18.reuse, R6 ;  /* 0x000000121406722b */ /* 0x088fe40000000006 */
[----:B------:R-:W-:-:S08]  /*0220*/  DFMA R4, R18, R18, R4 ;  /* 0x000000121204722b */ /* 0x000fd00000000004 */
[----:B------:R-:W-:Y:S05]  /*0230*/  @!P0 BRA `(.L_x_2) ;  /* 0xfffffffc00d88947 */ /* 0x000fea000383ffff */
.L_x_1:
[----:B------:R-:W-:Y:S05]  /*0240*/  BSYNC.RECONVERGENT B0 ;  /* 0x0000000000007941 */ /* 0x000fea0003800200 */
.L_x_0:
[----:B------:R-:W-:Y:S01]  /*0250*/  ISETP.GE.U32.AND P0, PT, R14, 0x2, PT ;  /* 0x000000020e00780c */ /* 0x000fe20003f06070 */
[----:B------:R-:W-:Y:S01]  /*0260*/  IMAD R11, R12, 0x10, R17 ;  /* 0x000000100c0b7824 */ /* 0x000fe200078e0211 */
[----:B------:R-:W-:Y:S01]  /*0270*/  LEA R9, R0, R15, 0x3 ;  /* 0x0000000f00097211 */ /* 0x000fe200078e18ff */
[----:B------:R0:W-:Y:S01]  /*0280*/  STS.64 [R17], R6 ;  /* 0x0000000611007388 */ /* 0x0001e20000000a00 */
[----:B------:R-:W-:-:S03]  /*0290*/  IMAD.MOV.U32 R8, RZ, RZ, R14 ;  /* 0x000000ffff087224 */ /* 0x000fc600078e000e */
[----:B------:R0:W-:Y:S04]  /*02a0*/  STS.64 [R9], R2 ;  /* 0x0000000209007388 */ /* 0x0001e80000000a00 */
[----:B------:R0:W-:Y:S01]  /*02b0*/  STS.64 [R11], R4 ;  /* 0x000000040b007388 */ /* 0x0001e20000000a00 */
[----:B------:R-:W-:Y:S06]  /*02c0*/  BAR.SYNC.DEFER_BLOCKING 0x0 ;  /* 0x0000000000007b1d */ /* 0x000fec0000010000 */
[----:B------:R-:W-:Y:S05]  /*02d0*/  @!P0 BRA `(.L_x_3) ;  /* 0x0000000000608947 */ /* 0x000fea0003800000 */
.L_x_6:
[----:B0-----:R-:W-:Y:S01]  /*02e0*/  SHF.R.U32.HI R2, RZ, 0x1, R14 ;  /* 0x00000001ff027819 */ /* 0x001fe2000001160e */
[----:B------:R-:W-:Y:S03]  /*02f0*/  BSSY.RECONVERGENT B0, `(.L_x_4) ;  /* 0x0000012000007945 */ /* 0x000fe60003800200 */
[----:B------:R-:W-:-:S13]  /*0300*/  ISETP.GE.U32.AND P0, PT, R0, R2, PT ;  /* 0x000000020000720c */ /* 0x000fda0003f06070 */
[----:B------:R-:W-:Y:S05]  /*0310*/  @P0 BRA `(.L_x_5) ;  /* 0x00000000003c0947 */ /* 0x000fea0003800000 */
[C---:B------:R-:W-:Y:S01]  /*0320*/  LEA R3, R2.reuse, R17, 0x3 ;  /* 0x0000001102037211 */ /* 0x040fe200078e18ff */
[----:B------:R-:W-:Y:S01]  /*0330*/  LDS.64 R6, [R17] ;  /* 0x0000000011067984 */ /* 0x000fe20000000a00 */
[----:B------:R-:W-:-:S03]  /*0340*/  IMAD R10, R2, 0x8, R9 ;  /* 0x00000008020a7824 */ /* 0x000fc600078e0209 */
[----:B------:R-:W0:Y:S01]  /*0350*/  LDS.64 R4, [R3] ;  /* 0x0000000003047984 */ /* 0x000e220000000a00 */
[----:B------:R-:W-:Y:S01]  /*0360*/  IMAD R16, R12, 0x10, R3 ;  /* 0x000000100c107824 */ /* 0x000fe200078e0203 */
[----:B0-----:R-:W-:-:S07]  /*0370*/  DADD R4, R4, R6 ;  /* 0x0000000004047229 */ /* 0x001fce0000000006 */
[----:B------:R-:W-:Y:S04]  /*0380*/  STS.64 [R17], R4 ;  /* 0x0000000411007388 */ /* 0x000fe80000000a00 */
[----:B------:R-:W-:Y:S04]  /*0390*/  LDS.64 R6, [R10] ;  /* 0x000000000a067984 */ /* 0x000fe80000000a00 */
[----:B------:R-:W0:Y:S02]  /*03a0*/  LDS.64 R18, [R9] ;  /* 0x0000000009127984 */ /* 0x000e240000000a00 */
[----:B0-----:R-:W-:-:S07]  /*03b0*/  DADD R6, R6, R18 ;  /* 0x0000000006067229 */ /* 0x001fce0000000012 */
[----:B------:R-:W-:Y:S04]  /*03c0*/  STS.64 [R9], R6 ;  /* 0x0000000609007388 */ /* 0x000fe80000000a00 */
[----:B------:R-:W-:Y:S04]  /*03d0*/  LDS.64 R18, [R16] ;  /* 0x0000000010127984 */ /* 0x000fe80000000a00 */
[----:B------:R-:W0:Y:S02]  /*03e0*/  LDS.64 R20, [R11] ;  /* 0x000000000b147984 */ /* 0x000e240000000a00 */
[----:B0-----:R-:W-:-:S07]  /*03f0*/  DADD R18, R18, R20 ;  /* 0x0000000012127229 */ /* 0x001fce0000000014 */
[----:B------:R0:W-:Y:S04]  /*0400*/  STS.64 [R11], R18 ;  /* 0x000000120b007388 */ /* 0x0001e80000000a00 */
.L_x_5:
[----:B------:R-:W-:Y:S05]  /*0410*/  BSYNC.RECONVERGENT B0 ;  /* 0x0000000000007941 */ /* 0x000fea0003800200 */
.L_x_4:
[----:B------:R-:W-:Y:S01]  /*0420*/  BAR.SYNC.DEFER_BLOCKING 0x0 ;  /* 0x0000000000007b1d */ /* 0x000fe20000010000 */
[----:B------:R-:W-:Y:S02]  /*0430*/  ISETP.GT.U32.AND P0, PT, R14, 0x3, PT ;  /* 0x000000030e00780c */ /* 0x000fe40003f04070 */
[----:B------:R-:W-:-:S11]  /*0440*/  MOV R14, R2 ;  /* 0x00000002000e7202 */ /* 0x000fd60000000f00 */
[----:B------:R-:W-:Y:S05]  /*0450*/  @P0 BRA `(.L_x_6) ;  /* 0xfffffffc00a00947 */ /* 0x000fea000383ffff */
.L_x_3:
[----:B------:R-:W-:-:S13]  /*0460*/  ISETP.NE.AND P0, PT, R0, RZ, PT ;  /* 0x000000ff0000720c */ /* 0x000fda0003f05270 */
[----:B------:R-:W-:Y:S05]  /*0470*/  @P0 EXIT ;  /* 0x000000000000094d */ /* 0x000fea0003800000 */
[----:B------:R-:W1:Y:S01]  /*0480*/  S2UR UR5, SR_CgaCtaId ;  /* 0x00000000000579c3 */ /* 0x000e620000008800 */
[----:B------:R-:W-:Y:S01]  /*0490*/  UMOV UR4, 0x400 ;  /* 0x0000040000047882 */ /* 0x000fe20000000000 */
[----:B------:R-:W-:Y:S01]  /*04a0*/  IMAD R10, R8, 0x8, R15 ;  /* 0x00000008080a7824 */ /* 0x000fe200078e020f */
[----:B0-----:R-:W-:Y:S05]  /*04b0*/  LDS.64 R6, [R15] ;  /* 0x000000000f067984 */ /* 0x001fea0000000a00 */
[----:B------:R-:W-:Y:S01]  /*04c0*/  LDS.64 R10, [R10] ;  /* 0x000000000a0a7984 */ /* 0x000fe20000000a00 */
[----:B------:R-:W0:Y:S08]  /*04d0*/  LDC.64 R4, c[0x0][0x390] ;  /* 0x0000e400ff047b82 */ /* 0x000e300000000a00 */
[----:B------:R-:W2:Y:S01]  /*04e0*/  LDC.64 R8, c[0x0][0x398] ;  /* 0x0000e600ff087b82 */ /* 0x000ea20000000a00 */
[----:B-1----:R-:W-:-:S07]  /*04f0*/  ULEA UR4, UR5, UR4, 0x18 ;  /* 0x0000000405047291 */ /* 0x002fce000f8ec0ff */
[----:B------:R-:W1:Y:S02]  /*0500*/  LDC.64 R16, c[0x0][0x3a0] ;  /* 0x0000e800ff107b82 */ /* 0x000e640000000a00 */
[----:B------:R-:W3:Y:S01]  /*0510*/  LDS.64 R2, [UR4] ;  /* 0x00000004ff027984 */ /* 0x000ee20008000a00 */
[----:B0-----:R-:W-:-:S04]  /*0520*/  IMAD.WIDE.U32 R4, R13, 0x8, R4 ;  /* 0x000000080d047825 */ /* 0x001fc800078e0004 */
[----:B--2---:R-:W-:-:S04]  /*0530*/  IMAD.WIDE.U32 R8, R13, 0x8, R8 ;  /* 0x000000080d087825 */ /* 0x004fc800078e0008 */
[----:B-1----:R-:W-:Y:S01]  /*0540*/  IMAD.WIDE.U32 R12, R13, 0x8, R16 ;  /* 0x000000080d0c7825 */ /* 0x002fe200078e0010 */
[----:B---3--:R-:W-:Y:S04]  /*0550*/  STG.E.64 desc[UR6][R4.64], R2 ;  /* 0x0000000204007986 */ /* 0x008fe8000c101b06 */
[----:B------:R-:W-:Y:S04]  /*0560*/  STG.E.64 desc[UR6][R8.64], R6 ;  /* 0x0000000608007986 */ /* 0x000fe8000c101b06 */
[----:B------:R-:W-:Y:S01]  /*0570*/  STG.E.64 desc[UR6][R12.64], R10 ;  /* 0x0000000a0c007986 */ /* 0x000fe2000c101b06 */
[----:B------:R-:W-:Y:S05]  /*0580*/  EXIT ;  /* 0x000000000000794d */ /* 0x000fea0003800000 */
.L_x_7:
[----:B------:R-:W-:-:S00]  /*0590*/  BRA `(.L_x_7) ;  /* 0xfffffffc00fc7947 */ /* 0x000fc0000383ffff */
[----:B------:R-:W-:-:S00]  /*05a0*/  NOP ;  /* 0x0000000000007918 */ /* 0x000fc00000000000 */
        /* <DEDUP_REMOVED lines=13> */
.L_x_8:


//--------------------- .nv.shared._Z12cosineKernelPKdS0_PdS1_S1_i --------------------------
	.section	.nv.shared._Z12cosineKernelPKdS0_PdS1_S1_i,"aw",@nobits
	.sectionflags	@""
	.align	16
	.zero		1024


//--------------------- .nv.shared.reserved.0     --------------------------
	.section	.nv.shared.reserved.0,"aw",@nobits
	.weak		__nv_reservedSMEM_offset_0_alias
	.size		__nv_reservedSMEM_offset_0_alias, 0, 64
	.other		__nv_reservedSMEM_offset_0_alias,@"STO_CUDA_RESERVED_SHARED STV_DEFAULT"
__nv_reservedSMEM_offset_0_alias:
	.zero		0
	.zero		64


//--------------------- .nv.constant0._Z12cosineKernelPKdS0_PdS1_S1_i --------------------------
	.section	.nv.constant0._Z12cosineKernelPKdS0_PdS1_S1_i,"a",@progbits
	.sectionflags	@""
	.align	4
.nv.constant0._Z12cosineKernelPKdS0_PdS1_S1_i:
	.zero		940


//--------------------- SYMBOLS --------------------------

	.type		.nv.reservedSmem.offset0,@object
	.size		.nv.reservedSmem.offset0,0x4
	.type		.nv.reservedSmem.cap,@object
	.size		.nv.reservedSmem.cap,0x4
